//
// Generated by NVIDIA NVVM Compiler
//
// Compiler Build ID: CL-36424714
// Cuda compilation tools, release 13.0, V13.0.88
// Based on NVVM 20.0.0
//

.version 9.0
.target sm_100
.address_size 64

	// .globl	_Z7kernel1PfS_S_S_S_S_iii

.visible .entry _Z7kernel1PfS_S_S_S_S_iii(
	.param .u64 .ptr .align 1 _Z7kernel1PfS_S_S_S_S_iii_param_0,
	.param .u64 .ptr .align 1 _Z7kernel1PfS_S_S_S_S_iii_param_1,
	.param .u64 .ptr .align 1 _Z7kernel1PfS_S_S_S_S_iii_param_2,
	.param .u64 .ptr .align 1 _Z7kernel1PfS_S_S_S_S_iii_param_3,
	.param .u64 .ptr .align 1 _Z7kernel1PfS_S_S_S_S_iii_param_4,
	.param .u64 .ptr .align 1 _Z7kernel1PfS_S_S_S_S_iii_param_5,
	.param .u32 _Z7kernel1PfS_S_S_S_S_iii_param_6,
	.param .u32 _Z7kernel1PfS_S_S_S_S_iii_param_7,
	.param .u32 _Z7kernel1PfS_S_S_S_S_iii_param_8
)
{
	.reg .pred 	%p<3>;
	.reg .b32 	%r<13>;
	.reg .b32 	%f<7>;
	.reg .b64 	%rd<29>;

	ld.param.u64 	%rd7, [_Z7kernel1PfS_S_S_S_S_iii_param_0];
	ld.param.u64 	%rd8, [_Z7kernel1PfS_S_S_S_S_iii_param_1];
	ld.param.u64 	%rd9, [_Z7kernel1PfS_S_S_S_S_iii_param_2];
	ld.param.u64 	%rd10, [_Z7kernel1PfS_S_S_S_S_iii_param_3];
	ld.param.u64 	%rd11, [_Z7kernel1PfS_S_S_S_S_iii_param_4];
	ld.param.u64 	%rd12, [_Z7kernel1PfS_S_S_S_S_iii_param_5];
	ld.param.u32 	%r3, [_Z7kernel1PfS_S_S_S_S_iii_param_6];
	ld.param.u32 	%r4, [_Z7kernel1PfS_S_S_S_S_iii_param_7];
	ld.param.u32 	%r2, [_Z7kernel1PfS_S_S_S_S_iii_param_8];
	cvta.to.global.u64 	%rd1, %rd12;
	cvta.to.global.u64 	%rd2, %rd9;
	cvta.to.global.u64 	%rd3, %rd11;
	cvta.to.global.u64 	%rd4, %rd8;
	cvta.to.global.u64 	%rd5, %rd10;
	cvta.to.global.u64 	%rd6, %rd7;
	mov.u32 	%r5, %tid.x;
	mov.u32 	%r6, %ctaid.x;
	mov.u32 	%r7, %ntid.x;
	mad.lo.s32 	%r1, %r6, %r7, %r5;
	mul.lo.s32 	%r8, %r4, %r3;
	setp.ge.s32 	%p1, %r1, %r8;
	@%p1 bra 	$L__BB0_4;
	shl.b32 	%r9, %r2, 1;
	rem.s32 	%r10, %r1, %r9;
	setp.ge.s32 	%p2, %r10, %r2;
	@%p2 bra 	$L__BB0_3;
	add.s32 	%r12, %r2, %r1;
	mul.wide.s32 	%rd21, %r12, 4;
	add.s64 	%rd22, %rd6, %rd21;
	ld.global.f32 	%f4, [%rd22];
	mul.wide.s32 	%rd23, %r1, 4;
	add.s64 	%rd24, %rd5, %rd23;
	st.global.f32 	[%rd24], %f4;
	add.s64 	%rd25, %rd4, %rd21;
	ld.global.f32 	%f5, [%rd25];
	add.s64 	%rd26, %rd3, %rd23;
	st.global.f32 	[%rd26], %f5;
	add.s64 	%rd27, %rd2, %rd21;
	ld.global.f32 	%f6, [%rd27];
	add.s64 	%rd28, %rd1, %rd23;
	st.global.f32 	[%rd28], %f6;
	bra.uni 	$L__BB0_4;
$L__BB0_3:
	sub.s32 	%r11, %r1, %r2;
	mul.wide.s32 	%rd13, %r11, 4;
	add.s64 	%rd14, %rd6, %rd13;
	ld.global.f32 	%f1, [%rd14];
	mul.wide.s32 	%rd15, %r1, 4;
	add.s64 	%rd16, %rd5, %rd15;
	st.global.f32 	[%rd16], %f1;
	add.s64 	%rd17, %rd4, %rd13;
	ld.global.f32 	%f2, [%rd17];
	add.s64 	%rd18, %rd3, %rd15;
	st.global.f32 	[%rd18], %f2;
	add.s64 	%rd19, %rd2, %rd13;
	ld.global.f32 	%f3, [%rd19];
	add.s64 	%rd20, %rd1, %rd15;
	st.global.f32 	[%rd20], %f3;
$L__BB0_4:
	ret;

}
	// .globl	_Z7kernel2PfS_S_S_S_S_iii
.visible .entry _Z7kernel2PfS_S_S_S_S_iii(
	.param .u64 .ptr .align 1 _Z7kernel2PfS_S_S_S_S_iii_param_0,
	.param .u64 .ptr .align 1 _Z7kernel2PfS_S_S_S_S_iii_param_1,
	.param .u64 .ptr .align 1 _Z7kernel2PfS_S_S_S_S_iii_param_2,
	.param .u64 .ptr .align 1 _Z7kernel2PfS_S_S_S_S_iii_param_3,
	.param .u64 .ptr .align 1 _Z7kernel2PfS_S_S_S_S_iii_param_4,
	.param .u64 .ptr .align 1 _Z7kernel2PfS_S_S_S_S_iii_param_5,
	.param .u32 _Z7kernel2PfS_S_S_S_S_iii_param_6,
	.param .u32 _Z7kernel2PfS_S_S_S_S_iii_param_7,
	.param .u32 _Z7kernel2PfS_S_S_S_S_iii_param_8
)
{
	.reg .pred 	%p<3>;
	.reg .b32 	%r<25>;
	.reg .b32 	%f<7>;
	.reg .b64 	%rd<29>;

	ld.param.u64 	%rd7, [_Z7kernel2PfS_S_S_S_S_iii_param_0];
	ld.param.u64 	%rd8, [_Z7kernel2PfS_S_S_S_S_iii_param_1];
	ld.param.u64 	%rd9, [_Z7kernel2PfS_S_S_S_S_iii_param_2];
	ld.param.u64 	%rd10, [_Z7kernel2PfS_S_S_S_S_iii_param_3];
	ld.param.u64 	%rd11, [_Z7kernel2PfS_S_S_S_S_iii_param_4];
	ld.param.u64 	%rd12, [_Z7kernel2PfS_S_S_S_S_iii_param_5];
	ld.param.u32 	%r5, [_Z7kernel2PfS_S_S_S_S_iii_param_6];
	ld.param.u32 	%r6, [_Z7kernel2PfS_S_S_S_S_iii_param_7];
	ld.param.u32 	%r4, [_Z7kernel2PfS_S_S_S_S_iii_param_8];
	cvta.to.global.u64 	%rd1, %rd12;
	cvta.to.global.u64 	%rd2, %rd9;
	cvta.to.global.u64 	%rd3, %rd11;
	cvta.to.global.u64 	%rd4, %rd8;
	cvta.to.global.u64 	%rd5, %rd10;
	cvta.to.global.u64 	%rd6, %rd7;
	mov.u32 	%r7, %tid.x;
	mov.u32 	%r1, %ctaid.x;
	mov.u32 	%r8, %ntid.x;
	mad.lo.s32 	%r2, %r1, %r8, %r7;
	mul.lo.s32 	%r3, %r6, %r5;
	setp.ge.s32 	%p1, %r2, %r3;
	@%p1 bra 	$L__BB1_4;
	setp.gt.u32 	%p2, %r1, 1;
	@%p2 bra 	$L__BB1_3;
	div.s32 	%r19, %r2, %r4;
	mul.lo.s32 	%r20, %r19, %r4;
	shl.b32 	%r21, %r20, 1;
	sub.s32 	%r22, %r2, %r20;
	add.s32 	%r23, %r21, %r22;
	add.s32 	%r24, %r23, %r4;
	mul.wide.s32 	%rd21, %r23, 4;
	add.s64 	%rd22, %rd6, %rd21;
	ld.global.f32 	%f4, [%rd22];
	mul.wide.s32 	%rd23, %r24, 4;
	add.s64 	%rd24, %rd5, %rd23;
	st.global.f32 	[%rd24], %f4;
	add.s64 	%rd25, %rd4, %rd21;
	ld.global.f32 	%f5, [%rd25];
	add.s64 	%rd26, %rd3, %rd23;
	st.global.f32 	[%rd26], %f5;
	add.s64 	%rd27, %rd2, %rd21;
	ld.global.f32 	%f6, [%rd27];
	add.s64 	%rd28, %rd1, %rd23;
	st.global.f32 	[%rd28], %f6;
	bra.uni 	$L__BB1_4;
$L__BB1_3:
	div.s32 	%r9, %r2, %r4;
	shl.b32 	%r10, %r9, 1;
	shr.u32 	%r11, %r3, 31;
	add.s32 	%r12, %r3, %r11;
	shr.s32 	%r13, %r12, 1;
	sub.s32 	%r14, %r10, %r13;
	mul.lo.s32 	%r15, %r9, %r4;
	sub.s32 	%r16, %r2, %r15;
	mad.lo.s32 	%r17, %r14, %r4, %r16;
	add.s32 	%r18, %r17, %r4;
	mul.wide.s32 	%rd13, %r18, 4;
	add.s64 	%rd14, %rd6, %rd13;
	ld.global.f32 	%f1, [%rd14];
	mul.wide.s32 	%rd15, %r17, 4;
	add.s64 	%rd16, %rd5, %rd15;
	st.global.f32 	[%rd16], %f1;
	add.s64 	%rd17, %rd4, %rd13;
	ld.global.f32 	%f2, [%rd17];
	add.s64 	%rd18, %rd3, %rd15;
	st.global.f32 	[%rd18], %f2;
	add.s64 	%rd19, %rd2, %rd13;
	ld.global.f32 	%f3, [%rd19];
	add.s64 	%rd20, %rd1, %rd15;
	st.global.f32 	[%rd20], %f3;
$L__BB1_4:
	ret;

}


// ===== COMPILED SASS (sm_100) =====

	.target	sm_100

	.elftype	@"ET_EXEC"


//--------------------- .note.nv.tkinfo           --------------------------
	.section	.note.nv.tkinfo,"",@"SHT_NOTE"
	.sectionflags	@"SHF_NOTE_NV_TKINFO"
	.tkinfo
        /*0018*/ 	.word	0x00000002
        /*0030*/ 	.string	""
        /*0030*/ 	.string	"ptxas"
        /*0030*/ 	.string	"Cuda compilation tools, release 13.0, V13.0.88"
        /*0030*/ 	.string	"Build cuda_13.0.r13.0/compiler.36424714_0"
        /*0030*/ 	.string	"-arch sm_100 -m 64 "



//--------------------- .note.nv.cuinfo           --------------------------
	.section	.note.nv.cuinfo,"",@"SHT_NOTE"
	.sectionflags	@"SHF_NOTE_NV_CUINFO"
        /*0018*/ 	.short	0x0002
        /*001a*/ 	.short	0x0064
        /*001c*/ 	.short	0x0082
	.zero		2


//--------------------- .nv.info                  --------------------------
	.section	.nv.info,"",@"SHT_CUDA_INFO"
	.align	4


	//----- nvinfo : EIATTR_REGCOUNT
	.align		4
        /*0000*/ 	.byte	0x04, 0x2f
        /*0002*/ 	.short	(.L_1 - .L_0)
	.align		4
.L_0:
        /*0004*/ 	.word	index@(_Z7kernel1PfS_S_S_S_S_iii)
        /*0008*/ 	.word	0x00000014


	//----- nvinfo : EIATTR_FRAME_SIZE
	.align		4
.L_1:
        /*000c*/ 	.byte	0x04, 0x11
        /*000e*/ 	.short	(.L_3 - .L_2)
	.align		4
.L_2:
        /*0010*/ 	.word	index@(_Z7kernel1PfS_S_S_S_S_iii)
        /*0014*/ 	.word	0x00000000


	//----- nvinfo : EIATTR_REGCOUNT
	.align		4
.L_3:
        /*0018*/ 	.byte	0x04, 0x2f
        /*001a*/ 	.short	(.L_5 - .L_4)
	.align		4
.L_4:
        /*001c*/ 	.word	index@(_Z7kernel2PfS_S_S_S_S_iii)
        /*0020*/ 	.word	0x00000014


	//----- nvinfo : EIATTR_FRAME_SIZE
	.align		4
.L_5:
        /*0024*/ 	.byte	0x04, 0x11
        /*0026*/ 	.short	(.L_7 - .L_6)
	.align		4
.L_6:
        /*0028*/ 	.word	index@(_Z7kernel2PfS_S_S_S_S_iii)
        /*002c*/ 	.word	0x00000000


	//----- nvinfo : EIATTR_MIN_STACK_SIZE
	.align		4
.L_7:
        /*0030*/ 	.byte	0x04, 0x12
        /*0032*/ 	.short	(.L_9 - .L_8)
	.align		4
.L_8:
        /*0034*/ 	.word	index@(_Z7kernel2PfS_S_S_S_S_iii)
        /*0038*/ 	.word	0x00000000


	//----- nvinfo : EIATTR_MIN_STACK_SIZE
	.align		4
.L_9:
        /*003c*/ 	.byte	0x04, 0x12
        /*003e*/ 	.short	(.L_11 - .L_10)
	.align		4
.L_10:
        /*0040*/ 	.word	index@(_Z7kernel1PfS_S_S_S_S_iii)
        /*0044*/ 	.word	0x00000000
.L_11:


//--------------------- .nv.compat                --------------------------
	.section	.nv.compat,"",@"SHT_CUDA_COMPAT_INFO"
	.align	4
        /*0000*/ 	.byte	0x02, 0x09, 0x00, 0x00, 0x02, 0x02, 0x01, 0x00, 0x02, 0x05, 0x05, 0x00, 0x03, 0x07, 0x01, 0x01
        /*0010*/ 	.byte	0x02, 0x03, 0x00, 0x00, 0x02, 0x06, 0x01, 0x00, 0x04, 0x0b, 0x08, 0x00, 0x09, 0x00, 0x00, 0x00
        /*0020*/ 	.byte	0x00, 0x00, 0x00, 0x00


//--------------------- .nv.info._Z7kernel2PfS_S_S_S_S_iii --------------------------
	.section	.nv.info._Z7kernel2PfS_S_S_S_S_iii,"",@"SHT_CUDA_INFO"
	.sectionflags	@""
	.align	4


	//----- nvinfo : EIATTR_CUDA_API_VERSION
	.align		4
        /*0000*/ 	.byte	0x04, 0x37
        /*0002*/ 	.short	(.L_13 - .L_12)
.L_12:
        /*0004*/ 	.word	0x00000082


	//----- nvinfo : EIATTR_KPARAM_INFO
	.align		4
.L_13:
        /*0008*/ 	.byte	0x04, 0x17
        /*000a*/ 	.short	(.L_15 - .L_14)
.L_14:
        /*000c*/ 	.word	0x00000000
        /*0010*/ 	.short	0x0008
        /*0012*/ 	.short	0x0038
        /*0014*/ 	.byte	0x00, 0xf0, 0x11, 0x00


	//----- nvinfo : EIATTR_KPARAM_INFO
	.align		4
.L_15:
        /*0018*/ 	.byte	0x04, 0x17
        /*001a*/ 	.short	(.L_17 - .L_16)
.L_16:
        /*001c*/ 	.word	0x00000000
        /*0020*/ 	.short	0x0007
        /*0022*/ 	.short	0x0034
        /*0024*/ 	.byte	0x00, 0xf0, 0x11, 0x00


	//----- nvinfo : EIATTR_KPARAM_INFO
	.align		4
.L_17:
        /*0028*/ 	.byte	0x04, 0x17
        /*002a*/ 	.short	(.L_19 - .L_18)
.L_18:
        /*002c*/ 	.word	0x00000000
        /*0030*/ 	.short	0x0006
        /*0032*/ 	.short	0x0030
        /*0034*/ 	.byte	0x00, 0xf0, 0x11, 0x00


	//----- nvinfo : EIATTR_KPARAM_INFO
	.align		4
.L_19:
        /*0038*/ 	.byte	0x04, 0x17
        /*003a*/ 	.short	(.L_21 - .L_20)
.L_20:
        /*003c*/ 	.word	0x00000000
        /*0040*/ 	.short	0x0005
        /*0042*/ 	.short	0x0028
        /*0044*/ 	.byte	0x00, 0xf5, 0x21, 0x00


	//----- nvinfo : EIATTR_KPARAM_INFO
	.align		4
.L_21:
        /*0048*/ 	.byte	0x04, 0x17
        /*004a*/ 	.short	(.L_23 - .L_22)
.L_22:
        /*004c*/ 	.word	0x00000000
        /*0050*/ 	.short	0x0004
        /*0052*/ 	.short	0x0020
        /*0054*/ 	.byte	0x00, 0xf5, 0x21, 0x00


	//----- nvinfo : EIATTR_KPARAM_INFO
	.align		4
.L_23:
        /*0058*/ 	.byte	0x04, 0x17
        /*005a*/ 	.short	(.L_25 - .L_24)
.L_24:
        /*005c*/ 	.word	0x00000000
        /*0060*/ 	.short	0x0003
        /*0062*/ 	.short	0x0018
        /*0064*/ 	.byte	0x00, 0xf5, 0x21, 0x00


	//----- nvinfo : EIATTR_KPARAM_INFO
	.align		4
.L_25:
        /*0068*/ 	.byte	0x04, 0x17
        /*006a*/ 	.short	(.L_27 - .L_26)
.L_26:
        /*006c*/ 	.word	0x00000000
        /*0070*/ 	.short	0x0002
        /*0072*/ 	.short	0x0010
        /*0074*/ 	.byte	0x00, 0xf5, 0x21, 0x00


	//----- nvinfo : EIATTR_KPARAM_INFO
	.align		4
.L_27:
        /*0078*/ 	.byte	0x04, 0x17
        /*007a*/ 	.short	(.L_29 - .L_28)
.L_28:
        /*007c*/ 	.word	0x00000000
        /*0080*/ 	.short	0x0001
        /*0082*/ 	.short	0x0008
        /*0084*/ 	.byte	0x00, 0xf5, 0x21, 0x00


	//----- nvinfo : EIATTR_KPARAM_INFO
	.align		4
.L_29:
        /*0088*/ 	.byte	0x04, 0x17
        /*008a*/ 	.short	(.L_31 - .L_30)
.L_30:
        /*008c*/ 	.word	0x00000000
        /*0090*/ 	.short	0x0000
        /*0092*/ 	.short	0x0000
        /*0094*/ 	.byte	0x00, 0xf5, 0x21, 0x00


	//----- nvinfo : EIATTR_SPARSE_MMA_MASK
	.align		4
.L_31:
        /*0098*/ 	.byte	0x03, 0x50
        /*009a*/ 	.short	0x0000


	//----- nvinfo : EIATTR_MAXREG_COUNT
	.align		4
        /*009c*/ 	.byte	0x03, 0x1b
        /*009e*/ 	.short	0x00ff


	//----- nvinfo : EIATTR_MERCURY_ISA_VERSION
	.align		4
        /*00a0*/ 	.byte	0x03, 0x5f
        /*00a2*/ 	.short	0x0101


	//----- nvinfo : EIATTR_VRC_CTA_INIT_COUNT
	.align		4
        /*00a4*/ 	.byte	0x02, 0x4a
	.zero		1
	.zero		1


	//----- nvinfo : EIATTR_EXIT_INSTR_OFFSETS
	.align		4
        /*00a8*/ 	.byte	0x04, 0x1c
        /*00aa*/ 	.short	(.L_33 - .L_32)


	//   ....[0]....
.L_32:
        /*00ac*/ 	.word	0x00000080


	//   ....[1]....
        /*00b0*/ 	.word	0x000003b0


	//   ....[2]....
        /*00b4*/ 	.word	0x000006f0


	//----- nvinfo : EIATTR_CBANK_PARAM_SIZE
	.align		4
.L_33:
        /*00b8*/ 	.byte	0x03, 0x19
        /*00ba*/ 	.short	0x003c


	//----- nvinfo : EIATTR_PARAM_CBANK
	.align		4
        /*00bc*/ 	.byte	0x04, 0x0a
        /*00be*/ 	.short	(.L_35 - .L_34)
	.align		4
.L_34:
        /*00c0*/ 	.word	index@(.nv.constant0._Z7kernel2PfS_S_S_S_S_iii)
        /*00c4*/ 	.short	0x0380
        /*00c6*/ 	.short	0x003c


	//----- nvinfo : EIATTR_SW_WAR
	.align		4
.L_35:
        /*00c8*/ 	.byte	0x04, 0x36
        /*00ca*/ 	.short	(.L_37 - .L_36)
.L_36:
        /*00cc*/ 	.word	0x00000008
.L_37:


//--------------------- .nv.info._Z7kernel1PfS_S_S_S_S_iii --------------------------
	.section	.nv.info._Z7kernel1PfS_S_S_S_S_iii,"",@"SHT_CUDA_INFO"
	.sectionflags	@""
	.align	4


	//----- nvinfo : EIATTR_CUDA_API_VERSION
	.align		4
        /*0000*/ 	.byte	0x04, 0x37
        /*0002*/ 	.short	(.L_39 - .L_38)
.L_38:
        /*0004*/ 	.word	0x00000082


	//----- nvinfo : EIATTR_KPARAM_INFO
	.align		4
.L_39:
        /*0008*/ 	.byte	0x04, 0x17
        /*000a*/ 	.short	(.L_41 - .L_40)
.L_40:
        /*000c*/ 	.word	0x00000000
        /*0010*/ 	.short	0x0008
        /*0012*/ 	.short	0x0038
        /*0014*/ 	.byte	0x00, 0xf0, 0x11, 0x00


	//----- nvinfo : EIATTR_KPARAM_INFO
	.align		4
.L_41:
        /*0018*/ 	.byte	0x04, 0x17
        /*001a*/ 	.short	(.L_43 - .L_42)
.L_42:
        /*001c*/ 	.word	0x00000000
        /*0020*/ 	.short	0x0007
        /*0022*/ 	.short	0x0034
        /*0024*/ 	.byte	0x00, 0xf0, 0x11, 0x00


	//----- nvinfo : EIATTR_KPARAM_INFO
	.align		4
.L_43:
        /*0028*/ 	.byte	0x04, 0x17
        /*002a*/ 	.short	(.L_45 - .L_44)
.L_44:
        /*002c*/ 	.word	0x00000000
        /*0030*/ 	.short	0x0006
        /*0032*/ 	.short	0x0030
        /*0034*/ 	.byte	0x00, 0xf0, 0x11, 0x00


	//----- nvinfo : EIATTR_KPARAM_INFO
	.align		4
.L_45:
        /*0038*/ 	.byte	0x04, 0x17
        /*003a*/ 	.short	(.L_47 - .L_46)
.L_46:
        /*003c*/ 	.word	0x00000000
        /*0040*/ 	.short	0x0005
        /*0042*/ 	.short	0x0028
        /*0044*/ 	.byte	0x00, 0xf5, 0x21, 0x00


	//----- nvinfo : EIATTR_KPARAM_INFO
	.align		4
.L_47:
        /*0048*/ 	.byte	0x04, 0x17
        /*004a*/ 	.short	(.L_49 - .L_48)
.L_48:
        /*004c*/ 	.word	0x00000000
        /*0050*/ 	.short	0x0004
        /*0052*/ 	.short	0x0020
        /*0054*/ 	.byte	0x00, 0xf5, 0x21, 0x00


	//----- nvinfo : EIATTR_KPARAM_INFO
	.align		4
.L_49:
        /*0058*/ 	.byte	0x04, 0x17
        /*005a*/ 	.short	(.L_51 - .L_50)
.L_50:
        /*005c*/ 	.word	0x00000000
        /*0060*/ 	.short	0x0003
        /*0062*/ 	.short	0x0018
        /*0064*/ 	.byte	0x00, 0xf5, 0x21, 0x00


	//----- nvinfo : EIATTR_KPARAM_INFO
	.align		4
.L_51:
        /*0068*/ 	.byte	0x04, 0x17
        /*006a*/ 	.short	(.L_53 - .L_52)
.L_52:
        /*006c*/ 	.word	0x00000000
        /*0070*/ 	.short	0x0002
        /*0072*/ 	.short	0x0010
        /*0074*/ 	.byte	0x00, 0xf5, 0x21, 0x00


	//----- nvinfo : EIATTR_KPARAM_INFO
	.align		4
.L_53:
        /*0078*/ 	.byte	0x04, 0x17
        /*007a*/ 	.short	(.L_55 - .L_54)
.L_54:
        /*007c*/ 	.word	0x00000000
        /*0080*/ 	.short	0x0001
        /*0082*/ 	.short	0x0008
        /*0084*/ 	.byte	0x00, 0xf5, 0x21, 0x00


	//----- nvinfo : EIATTR_KPARAM_INFO
	.align		4
.L_55:
        /*0088*/ 	.byte	0x04, 0x17
        /*008a*/ 	.short	(.L_57 - .L_56)
.L_56:
        /*008c*/ 	.word	0x00000000
        /*0090*/ 	.short	0x0000
        /*0092*/ 	.short	0x0000
        /*0094*/ 	.byte	0x00, 0xf5, 0x21, 0x00


	//----- nvinfo : EIATTR_SPARSE_MMA_MASK
	.align		4
.L_57:
        /*0098*/ 	.byte	0x03, 0x50
        /*009a*/ 	.short	0x0000


	//----- nvinfo : EIATTR_MAXREG_COUNT
	.align		4
        /*009c*/ 	.byte	0x03, 0x1b
        /*009e*/ 	.short	0x00ff


	//----- nvinfo : EIATTR_MERCURY_ISA_VERSION
	.align		4
        /*00a0*/ 	.byte	0x03, 0x5f
        /*00a2*/ 	.short	0x0101


	//----- nvinfo : EIATTR_VRC_CTA_INIT_COUNT
	.align		4
        /*00a4*/ 	.byte	0x02, 0x4a
	.zero		1
	.zero		1


	//----- nvinfo : EIATTR_EXIT_INSTR_OFFSETS
	.align		4
        /*00a8*/ 	.byte	0x04, 0x1c
        /*00aa*/ 	.short	(.L_59 - .L_58)


	//   ....[0]....
.L_58:
        /*00ac*/ 	.word	0x00000080


	//   ....[1]....
        /*00b0*/ 	.word	0x00000370


	//   ....[2]....
        /*00b4*/ 	.word	0x000004b0


	//----- nvinfo : EIATTR_CRS_STACK_SIZE
	.align		4
.L_59:
        /*00b8*/ 	.byte	0x04, 0x1e
        /*00ba*/ 	.short	(.L_61 - .L_60)
.L_60:
        /*00bc*/ 	.word	0x00000000


	//----- nvinfo : EIATTR_CBANK_PARAM_SIZE
	.align		4
.L_61:
        /*00c0*/ 	.byte	0x03, 0x19
        /*00c2*/ 	.short	0x003c


	//----- nvinfo : EIATTR_PARAM_CBANK
	.align		4
        /*00c4*/ 	.byte	0x04, 0x0a
        /*00c6*/ 	.short	(.L_63 - .L_62)
	.align		4
.L_62:
        /*00c8*/ 	.word	index@(.nv.constant0._Z7kernel1PfS_S_S_S_S_iii)
        /*00cc*/ 	.short	0x0380
        /*00ce*/ 	.short	0x003c


	//----- nvinfo : EIATTR_SW_WAR
	.align		4
.L_63:
        /*00d0*/ 	.byte	0x04, 0x36
        /*00d2*/ 	.short	(.L_65 - .L_64)
.L_64:
        /*00d4*/ 	.word	0x00000008
.L_65:


//--------------------- .nv.callgraph             --------------------------
	.section	.nv.callgraph,"",@"SHT_CUDA_CALLGRAPH"
	.align	4
	.sectionentsize	8
	.align		4
        /*0000*/ 	.word	0x00000000
	.align		4
        /*0004*/ 	.word	0xffffffff
	.align		4
        /*0008*/ 	.word	0x00000000
	.align		4
        /*000c*/ 	.word	0xfffffffe
	.align		4
        /*0010*/ 	.word	0x00000000
	.align		4
        /*0014*/ 	.word	0xfffffffd
	.align		4
        /*0018*/ 	.word	0x00000000
	.align		4
        /*001c*/ 	.word	0xfffffffc


//--------------------- .text._Z7kernel2PfS_S_S_S_S_iii --------------------------
	.section	.text._Z7kernel2PfS_S_S_S_S_iii,"ax",@progbits
	.align	128
        .global         _Z7kernel2PfS_S_S_S_S_iii
        .type           _Z7kernel2PfS_S_S_S_S_iii,@function
        .size           _Z7kernel2PfS_S_S_S_S_iii,(.L_x_4 - _Z7kernel2PfS_S_S_S_S_iii)
        .other          _Z7kernel2PfS_S_S_S_S_iii,@"STO_CUDA_ENTRY STV_DEFAULT"
_Z7kernel2PfS_S_S_S_S_iii:
.text._Z7kernel2PfS_S_S_S_S_iii:
[----:B------:R-:W-:Y:S01]  /*0000*/  LDC R1, c[0x0][0x37c] ;  /* 0x0000df00ff017b82 */ /* 0x000fe20000000800 */
[----:B------:R-:W0:Y:S07]  /*0010*/  S2R R0, SR_TID.X ;  /* 0x0000000000007919 */ /* 0x000e2e0000002100 */
[----:B------:R-:W0:Y:S01]  /*0020*/  S2UR UR6, SR_CTAID.X ;  /* 0x00000000000679c3 */ /* 0x000e220000002500 */
[----:B------:R-:W1:Y:S07]  /*0030*/  LDCU.64 UR4, c[0x0][0x3b0] ;  /* 0x00007600ff0477ac */ /* 0x000e6e0008000a00 */
[----:B------:R-:W0:Y:S01]  /*0040*/  LDC R3, c[0x0][0x360] ;  /* 0x0000d800ff037b82 */ /* 0x000e220000000800 */
[----:B-1----:R-:W-:Y:S01]  /*0050*/  UIMAD UR4, UR5, UR4, URZ ;  /* 0x00000004050472a4 */ /* 0x002fe2000f8e02ff */
[----:B0-----:R-:W-:-:S05]  /*0060*/  IMAD R0, R3, UR6, R0 ;  /* 0x0000000603007c24 */ /* 0x001fca000f8e0200 */
[----:B------:R-:W-:-:S13]  /*0070*/  ISETP.GE.AND P0, PT, R0, UR4, PT ;  /* 0x0000000400007c0c */ /* 0x000fda000bf06270 */
[----:B------:R-:W-:Y:S05]  /*0080*/  @P0 EXIT ;  /* 0x000000000000094d */ /* 0x000fea0003800000 */
[----:B------:R-:W-:Y:S01]  /*0090*/  UISETP.GT.U32.AND UP0, UPT, UR6, 0x1, UPT ;  /* 0x000000010600788c */ /* 0x000fe2000bf04070 */
[----:B------:R-:W0:Y:S08]  /*00a0*/  LDCU.64 UR6, c[0x0][0x358] ;  /* 0x00006b00ff0677ac */ /* 0x000e300008000a00 */
[----:B------:R-:W-:Y:S05]  /*00b0*/  BRA.U UP0, `(.L_x_0) ;  /* 0x0000000100c07547 */ /* 0x000fea000b800000 */
[----:B------:R-:W1:Y:S08]  /*00c0*/  LDC R3, c[0x0][0x3b8] ;  /* 0x0000ee00ff037b82 */ /* 0x000e700000000800 */
[----:B------:R-:W2:Y:S01]  /*00d0*/  LDC.64 R10, c[0x0][0x390] ;  /* 0x0000e400ff0a7b82 */ /* 0x000ea20000000a00 */
[----:B-1----:R-:W-:-:S04]  /*00e0*/  IABS R7, R3 ;  /* 0x0000000300077213 */ /* 0x002fc80000000000 */
[----:B------:R-:W1:Y:S08]  /*00f0*/  I2F.RP R2, R7 ;  /* 0x0000000700027306 */ /* 0x000e700000209400 */
[----:B-1----:R-:W1:Y:S02]  /*0100*/  MUFU.RCP R2, R2 ;  /* 0x0000000200027308 */ /* 0x002e640000001000 */
[----:B-1----:R-:W-:-:S06]  /*0110*/  IADD3 R4, PT, PT, R2, 0xffffffe, RZ ;  /* 0x0ffffffe02047810 */ /* 0x002fcc0007ffe0ff */
[----:B------:R1:W3:Y:S02]  /*0120*/  F2I.FTZ.U32.TRUNC.NTZ R5, R4 ;  /* 0x0000000400057305 */ /* 0x0002e4000021f000 */
[----:B-1----:R-:W-:Y:S02]  /*0130*/  HFMA2 R4, -RZ, RZ, 0, 0 ;  /* 0x00000000ff047431 */ /* 0x002fe400000001ff */
[----:B---3--:R-:W-:-:S04]  /*0140*/  IMAD.MOV R6, RZ, RZ, -R5 ;  /* 0x000000ffff067224 */ /* 0x008fc800078e0a05 */
[----:B------:R-:W-:Y:S01]  /*0150*/  IMAD R9, R6, R7, RZ ;  /* 0x0000000706097224 */ /* 0x000fe200078e02ff */
[----:B------:R-:W-:-:S03]  /*0160*/  IABS R6, R0 ;  /* 0x0000000000067213 */ /* 0x000fc60000000000 */
[----:B------:R-:W-:Y:S02]  /*0170*/  IMAD.HI.U32 R5, R5, R9, R4 ;  /* 0x0000000905057227 */ /* 0x000fe400078e0004 */
[----:B------:R-:W1:Y:S04]  /*0180*/  LDC.64 R8, c[0x0][0x388] ;  /* 0x0000e200ff087b82 */ /* 0x000e680000000a00 */
[----:B------:R-:W-:-:S04]  /*0190*/  IMAD.HI.U32 R5, R5, R6, RZ ;  /* 0x0000000605057227 */ /* 0x000fc800078e00ff */
[----:B------:R-:W-:-:S04]  /*01a0*/  IMAD.MOV R2, RZ, RZ, -R5 ;  /* 0x000000ffff027224 */ /* 0x000fc800078e0a05 */
[----:B------:R-:W-:-:S05]  /*01b0*/  IMAD R2, R7, R2, R6 ;  /* 0x0000000207027224 */ /* 0x000fca00078e0206 */
[----:B------:R-:W-:-:S13]  /*01c0*/  ISETP.GT.U32.AND P2, PT, R7, R2, PT ;  /* 0x000000020700720c */ /* 0x000fda0003f44070 */
[-C--:B------:R-:W-:Y:S01]  /*01d0*/  @!P2 IADD3 R2, PT, PT, R2, -R7.reuse, RZ ;  /* 0x800000070202a210 */ /* 0x080fe20007ffe0ff */
[----:B------:R-:W-:Y:S01]  /*01e0*/  @!P2 VIADD R5, R5, 0x1 ;  /* 0x000000010505a836 */ /* 0x000fe20000000000 */
[----:B------:R-:W-:Y:S02]  /*01f0*/  ISETP.NE.AND P2, PT, R3, RZ, PT ;  /* 0x000000ff0300720c */ /* 0x000fe40003f45270 */
[----:B------:R-:W-:Y:S02]  /*0200*/  ISETP.GE.U32.AND P0, PT, R2, R7, PT ;  /* 0x000000070200720c */ /* 0x000fe40003f06070 */
[----:B------:R-:W-:-:S04]  /*0210*/  LOP3.LUT R2, R0, R3, RZ, 0x3c, !PT ;  /* 0x0000000300027212 */ /* 0x000fc800078e3cff */
[----:B------:R-:W-:-:S07]  /*0220*/  ISETP.GE.AND P1, PT, R2, RZ, PT ;  /* 0x000000ff0200720c */ /* 0x000fce0003f26270 */
[----:B------:R-:W-:-:S05]  /*0230*/  @P0 IADD3 R5, PT, PT, R5, 0x1, RZ ;  /* 0x0000000105050810 */ /* 0x000fca0007ffe0ff */
[----:B------:R-:W-:Y:S02]  /*0240*/  IMAD.MOV.U32 R2, RZ, RZ, R5 ;  /* 0x000000ffff027224 */ /* 0x000fe400078e0005 */
[----:B------:R-:W3:Y:S03]  /*0250*/  LDC.64 R4, c[0x0][0x380] ;  /* 0x0000e000ff047b82 */ /* 0x000ee60000000a00 */
[----:B------:R-:W-:Y:S02]  /*0260*/  @!P1 IADD3 R2, PT, PT, -R2, RZ, RZ ;  /* 0x000000ff02029210 */ /* 0x000fe40007ffe1ff */
[----:B------:R-:W-:-:S05]  /*0270*/  @!P2 LOP3.LUT R2, RZ, R3, RZ, 0x33, !PT ;  /* 0x00000003ff02a212 */ /* 0x000fca00078e33ff */
[----:B------:R-:W-:-:S04]  /*0280*/  IMAD R7, R2, R3, RZ ;  /* 0x0000000302077224 */ /* 0x000fc800078e02ff */
[----:B------:R-:W-:-:S05]  /*0290*/  IMAD.IADD R0, R0, 0x1, -R7 ;  /* 0x0000000100007824 */ /* 0x000fca00078e0a07 */
[----:B------:R-:W-:Y:S02]  /*02a0*/  LEA R13, R7, R0, 0x1 ;  /* 0x00000000070d7211 */ /* 0x000fe400078e08ff */
[----:B------:R-:W4:Y:S03]  /*02b0*/  LDC.64 R6, c[0x0][0x398] ;  /* 0x0000e600ff067b82 */ /* 0x000f260000000a00 */
[----:B---3--:R-:W-:-:S05]  /*02c0*/  IMAD.WIDE R4, R13, 0x4, R4 ;  /* 0x000000040d047825 */ /* 0x008fca00078e0204 */
[----:B0-----:R-:W3:Y:S01]  /*02d0*/  LDG.E R17, desc[UR6][R4.64] ;  /* 0x0000000604117981 */ /* 0x001ee2000c1e1900 */
[----:B------:R-:W-:-:S05]  /*02e0*/  IADD3 R15, PT, PT, R13, R3, RZ ;  /* 0x000000030d0f7210 */ /* 0x000fca0007ffe0ff */
[----:B----4-:R-:W-:-:S04]  /*02f0*/  IMAD.WIDE R2, R15, 0x4, R6 ;  /* 0x000000040f027825 */ /* 0x010fc800078e0206 */
[----:B-1----:R-:W-:Y:S02]  /*0300*/  IMAD.WIDE R6, R13, 0x4, R8 ;  /* 0x000000040d067825 */ /* 0x002fe400078e0208 */
[----:B------:R-:W0:Y:S01]  /*0310*/  LDC.64 R8, c[0x0][0x3a0] ;  /* 0x0000e800ff087b82 */ /* 0x000e220000000a00 */
[----:B---3--:R-:W-:Y:S04]  /*0320*/  STG.E desc[UR6][R2.64], R17 ;  /* 0x0000001102007986 */ /* 0x008fe8000c101906 */
[----:B------:R-:W3:Y:S01]  /*0330*/  LDG.E R7, desc[UR6][R6.64] ;  /* 0x0000000606077981 */ /* 0x000ee2000c1e1900 */
[----:B0-----:R-:W-:-:S04]  /*0340*/  IMAD.WIDE R8, R15, 0x4, R8 ;  /* 0x000000040f087825 */ /* 0x001fc800078e0208 */
[----:B--2---:R-:W-:Y:S02]  /*0350*/  IMAD.WIDE R4, R13, 0x4, R10 ;  /* 0x000000040d047825 */ /* 0x004fe400078e020a */
[----:B------:R-:W0:Y:S01]  /*0360*/  LDC.64 R10, c[0x0][0x3a8] ;  /* 0x0000ea00ff0a7b82 */ /* 0x000e220000000a00 */
[----:B---3--:R-:W-:Y:S04]  /*0370*/  STG.E desc[UR6][R8.64], R7 ;  /* 0x0000000708007986 */ /* 0x008fe8000c101906 */
[----:B------:R-:W2:Y:S01]  /*0380*/  LDG.E R5, desc[UR6][R4.64] ;  /* 0x0000000604057981 */ /* 0x000ea2000c1e1900 */
[----:B0-----:R-:W-:-:S05]  /*0390*/  IMAD.WIDE R10, R15, 0x4, R10 ;  /* 0x000000040f0a7825 */ /* 0x001fca00078e020a */
[----:B--2---:R-:W-:Y:S01]  /*03a0*/  STG.E desc[UR6][R10.64], R5 ;  /* 0x000000050a007986 */ /* 0x004fe2000c101906 */
[----:B------:R-:W-:Y:S05]  /*03b0*/  EXIT ;  /* 0x000000000000794d */ /* 0x000fea0003800000 */
.L_x_0:
[----:B------:R-:W1:Y:S01]  /*03c0*/  LDC R15, c[0x0][0x3b8] ;  /* 0x0000ee00ff0f7b82 */ /* 0x000e620000000800 */
[----:B------:R-:W-:Y:S01]  /*03d0*/  IABS R6, R0 ;  /* 0x0000000000067213 */ /* 0x000fe20000000000 */
[----:B------:R-:W-:-:S04]  /*03e0*/  ULEA.HI UR5, UR4, UR4, URZ, 0x1 ;  /* 0x0000000404057291 */ /* 0x000fc8000f8f08ff */
[----:B------:R-:W-:Y:S02]  /*03f0*/  USHF.R.S32.HI UR5, URZ, 0x1, UR5 ;  /* 0x00000001ff057899 */ /* 0x000fe40008011405 */
[----:B------:R-:W2:Y:S08]  /*0400*/  LDC.64 R8, c[0x0][0x3a0] ;  /* 0x0000e800ff087b82 */ /* 0x000eb00000000a00 */
[----:B------:R-:W3:Y:S01]  /*0410*/  LDC.64 R10, c[0x0][0x390] ;  /* 0x0000e400ff0a7b82 */ /* 0x000ee20000000a00 */
[----:B-1----:R-:W-:-:S04]  /*0420*/  IABS R4, R15 ;  /* 0x0000000f00047213 */ /* 0x002fc80000000000 */
[----:B------:R-:W1:Y:S08]  /*0430*/  I2F.RP R5, R4 ;  /* 0x0000000400057306 */ /* 0x000e700000209400 */
[----:B-1----:R-:W1:Y:S02]  /*0440*/  MUFU.RCP R5, R5 ;  /* 0x0000000500057308 */ /* 0x002e640000001000 */
[----:B-1----:R-:W-:-:S06]  /*0450*/  VIADD R2, R5, 0xffffffe ;  /* 0x0ffffffe05027836 */ /* 0x002fcc0000000000 */
[----:B------:R1:W4:Y:S02]  /*0460*/  F2I.FTZ.U32.TRUNC.NTZ R3, R2 ;  /* 0x0000000200037305 */ /* 0x000324000021f000 */
[----:B-1----:R-:W-:Y:S02]  /*0470*/  MOV R2, RZ ;  /* 0x000000ff00027202 */ /* 0x002fe40000000f00 */
[----:B----4-:R-:W-:-:S05]  /*0480*/  IADD3 R7, PT, PT, RZ, -R3, RZ ;  /* 0x80000003ff077210 */ /* 0x010fca0007ffe0ff */
[----:B------:R-:W-:-:S04]  /*0490*/  IMAD R7, R7, R4, RZ ;  /* 0x0000000407077224 */ /* 0x000fc800078e02ff */
[----:B------:R-:W-:Y:S01]  /*04a0*/  IMAD.HI.U32 R7, R3, R7, R2 ;  /* 0x0000000703077227 */ /* 0x000fe200078e0002 */
[----:B------:R-:W-:-:S03]  /*04b0*/  LOP3.LUT R2, R0, R15, RZ, 0x3c, !PT ;  /* 0x0000000f00027212 */ /* 0x000fc600078e3cff */
[----:B------:R-:W-:Y:S01]  /*04c0*/  IMAD.MOV.U32 R3, RZ, RZ, R6 ;  /* 0x000000ffff037224 */ /* 0x000fe200078e0006 */
[----:B------:R-:W-:-:S03]  /*04d0*/  ISETP.GE.AND P0, PT, R2, RZ, PT ;  /* 0x000000ff0200720c */ /* 0x000fc60003f06270 */
[----:B------:R-:W-:-:S05]  /*04e0*/  IMAD.HI.U32 R7, R7, R3, RZ ;  /* 0x0000000307077227 */ /* 0x000fca00078e00ff */
[----:B------:R-:W-:-:S05]  /*04f0*/  IADD3 R5, PT, PT, -R7, RZ, RZ ;  /* 0x000000ff07057210 */ /* 0x000fca0007ffe1ff */
[----:B------:R-:W-:-:S05]  /*0500*/  IMAD R3, R4, R5, R3 ;  /* 0x0000000504037224 */ /* 0x000fca00078e0203 */
[----:B------:R-:W-:-:S13]  /*0510*/  ISETP.GT.U32.AND P2, PT, R4, R3, PT ;  /* 0x000000030400720c */ /* 0x000fda0003f44070 */
[-C--:B------:R-:W-:Y:S01]  /*0520*/  @!P2 IADD3 R3, PT, PT, R3, -R4.reuse, RZ ;  /* 0x800000040303a210 */ /* 0x080fe20007ffe0ff */
[----:B------:R-:W-:Y:S01]  /*0530*/  @!P2 VIADD R7, R7, 0x1 ;  /* 0x000000010707a836 */ /* 0x000fe20000000000 */
[----:B------:R-:W-:Y:S02]  /*0540*/  ISETP.NE.AND P2, PT, R15, RZ, PT ;  /* 0x000000ff0f00720c */ /* 0x000fe40003f45270 */
[----:B------:R-:W-:Y:S02]  /*0550*/  ISETP.GE.U32.AND P1, PT, R3, R4, PT ;  /* 0x000000040300720c */ /* 0x000fe40003f26070 */
[----:B------:R-:W1:Y:S11]  /*0560*/  LDC.64 R2, c[0x0][0x380] ;  /* 0x0000e000ff027b82 */ /* 0x000e760000000a00 */
[----:B------:R-:W-:-:S04]  /*0570*/  @P1 IADD3 R7, PT, PT, R7, 0x1, RZ ;  /* 0x0000000107071810 */ /* 0x000fc80007ffe0ff */
[----:B------:R-:W-:Y:S02]  /*0580*/  MOV R4, R7 ;  /* 0x0000000700047202 */ /* 0x000fe40000000f00 */
[----:B------:R-:W4:Y:S03]  /*0590*/  LDC.64 R6, c[0x0][0x388] ;  /* 0x0000e200ff067b82 */ /* 0x000f260000000a00 */
[----:B------:R-:W-:Y:S01]  /*05a0*/  @!P0 IMAD.MOV R4, RZ, RZ, -R4 ;  /* 0x000000ffff048224 */ /* 0x000fe200078e0a04 */
[----:B------:R-:W-:-:S04]  /*05b0*/  @!P2 LOP3.LUT R4, RZ, R15, RZ, 0x33, !PT ;  /* 0x0000000fff04a212 */ /* 0x000fc800078e33ff */
[C---:B------:R-:W-:Y:S02]  /*05c0*/  IADD3 R5, PT, PT, -R4.reuse, RZ, RZ ;  /* 0x000000ff04057210 */ /* 0x040fe40007ffe1ff */
[----:B------:R-:W-:-:S03]  /*05d0*/  LEA R4, R4, -UR5, 0x1 ;  /* 0x8000000504047c11 */ /* 0x000fc6000f8e08ff */
[----:B------:R-:W-:-:S04]  /*05e0*/  IMAD R5, R15, R5, R0 ;  /* 0x000000050f057224 */ /* 0x000fc800078e0200 */
[-C--:B------:R-:W-:Y:S02]  /*05f0*/  IMAD R13, R4, R15.reuse, R5 ;  /* 0x0000000f040d7224 */ /* 0x080fe400078e0205 */
[----:B------:R-:W5:Y:S03]  /*0600*/  LDC.64 R4, c[0x0][0x398] ;  /* 0x0000e600ff047b82 */ /* 0x000f660000000a00 */
[----:B------:R-:W-:-:S05]  /*0610*/  IADD3 R15, PT, PT, R13, R15, RZ ;  /* 0x0000000f0d0f7210 */ /* 0x000fca0007ffe0ff */
[----:B-1----:R-:W-:-:S05]  /*0620*/  IMAD.WIDE R2, R15, 0x4, R2 ;  /* 0x000000040f027825 */ /* 0x002fca00078e0202 */
[----:B0-----:R0:W2:Y:S01]  /*0630*/  LDG.E R17, desc[UR6][R2.64] ;  /* 0x0000000602117981 */ /* 0x0010a2000c1e1900 */
[----:B----4-:R-:W-:-:S04]  /*0640*/  IMAD.WIDE R6, R15, 0x4, R6 ;  /* 0x000000040f067825 */ /* 0x010fc800078e0206 */
[C---:B-----5:R-:W-:Y:S01]  /*0650*/  IMAD.WIDE R4, R13.reuse, 0x4, R4 ;  /* 0x000000040d047825 */ /* 0x060fe200078e0204 */
[----:B0-----:R-:W0:Y:S04]  /*0660*/  LDC.64 R2, c[0x0][0x3a8] ;  /* 0x0000ea00ff027b82 */ /* 0x001e280000000a00 */
[----:B--2---:R-:W-:Y:S04]  /*0670*/  STG.E desc[UR6][R4.64], R17 ;  /* 0x0000001104007986 */ /* 0x004fe8000c101906 */
[----:B------:R-:W2:Y:S01]  /*0680*/  LDG.E R7, desc[UR6][R6.64] ;  /* 0x0000000606077981 */ /* 0x000ea2000c1e1900 */
[----:B------:R-:W-:-:S04]  /*0690*/  IMAD.WIDE R8, R13, 0x4, R8 ;  /* 0x000000040d087825 */ /* 0x000fc800078e0208 */
[----:B---3--:R-:W-:Y:S01]  /*06a0*/  IMAD.WIDE R10, R15, 0x4, R10 ;  /* 0x000000040f0a7825 */ /* 0x008fe200078e020a */
[----:B--2---:R-:W-:Y:S05]  /*06b0*/  STG.E desc[UR6][R8.64], R7 ;  /* 0x0000000708007986 */ /* 0x004fea000c101906 */
[----:B------:R-:W2:Y:S01]  /*06c0*/  LDG.E R11, desc[UR6][R10.64] ;  /* 0x000000060a0b7981 */ /* 0x000ea2000c1e1900 */
[----:B0-----:R-:W-:-:S05]  /*06d0*/  IMAD.WIDE R2, R13, 0x4, R2 ;  /* 0x000000040d027825 */ /* 0x001fca00078e0202 */
[----:B--2---:R-:W-:Y:S01]  /*06e0*/  STG.E desc[UR6][R2.64], R11 ;  /* 0x0000000b02007986 */ /* 0x004fe2000c101906 */
[----:B------:R-:W-:Y:S05]  /*06f0*/  EXIT ;  /* 0x000000000000794d */ /* 0x000fea0003800000 */
.L_x_1:
[----:B------:R-:W-:-:S00]  /*0700*/  BRA `(.L_x_1) ;  /* 0xfffffffc00fc7947 */ /* 0x000fc0000383ffff */
[----:B------:R-:W-:-:S00]  /*0710*/  NOP ;  /* 0x0000000000007918 */ /* 0x000fc00000000000 */
        /* <DEDUP_REMOVED lines=14> */
.L_x_4:


//--------------------- .text._Z7kernel1PfS_S_S_S_S_iii --------------------------
	.section	.text._Z7kernel1PfS_S_S_S_S_iii,"ax",@progbits
	.align	128
        .global         _Z7kernel1PfS_S_S_S_S_iii
        .type           _Z7kernel1PfS_S_S_S_S_iii,@function
        .size           _Z7kernel1PfS_S_S_S_S_iii,(.L_x_5 - _Z7kernel1PfS_S_S_S_S_iii)
        .other          _Z7kernel1PfS_S_S_S_S_iii,@"STO_CUDA_ENTRY STV_DEFAULT"
_Z7kernel1PfS_S_S_S_S_iii:
.text._Z7kernel1PfS_S_S_S_S_iii:
        /* <DEDUP_REMOVED lines=9> */
[----:B------:R-:W0:Y:S01]  /*0090*/  LDC R13, c[0x0][0x3b8] ;  /* 0x0000ee00ff0d7b82 */ /* 0x000e220000000800 */
[----:B------:R-:W-:Y:S01]  /*00a0*/  IABS R8, R0 ;  /* 0x0000000000087213 */ /* 0x000fe20000000000 */
[----:B------:R-:W1:Y:S01]  /*00b0*/  LDCU.64 UR4, c[0x0][0x358] ;  /* 0x00006b00ff0477ac */ /* 0x000e620008000a00 */
[----:B------:R-:W-:Y:S02]  /*00c0*/  ISETP.GE.AND P2, PT, R0, RZ, PT ;  /* 0x000000ff0000720c */ /* 0x000fe40003f46270 */
[----:B0-----:R-:W-:-:S04]  /*00d0*/  SHF.L.U32 R9, R13, 0x1, RZ ;  /* 0x000000010d097819 */ /* 0x001fc800000006ff */
[-C--:B------:R-:W-:Y:S02]  /*00e0*/  IABS R6, R9.reuse ;  /* 0x0000000900067213 */ /* 0x080fe40000000000 */
[----:B------:R-:W-:Y:S02]  /*00f0*/  IABS R7, R9 ;  /* 0x0000000900077213 */ /* 0x000fe40000000000 */
[----:B------:R-:W0:Y:S08]  /*0100*/  I2F.RP R4, R6 ;  /* 0x0000000600047306 */ /* 0x000e300000209400 */
[----:B0-----:R-:W0:Y:S02]  /*0110*/  MUFU.RCP R4, R4 ;  /* 0x0000000400047308 */ /* 0x001e240000001000 */
[----:B0-----:R-:W-:-:S02]  /*0120*/  IADD3 R2, PT, PT, R4, 0xffffffe, RZ ;  /* 0x0ffffffe04027810 */ /* 0x001fc40007ffe0ff */
[----:B------:R-:W-:-:S04]  /*0130*/  IADD3 R4, PT, PT, RZ, -R7, RZ ;  /* 0x80000007ff047210 */ /* 0x000fc80007ffe0ff */
[----:B------:R0:W2:Y:S02]  /*0140*/  F2I.FTZ.U32.TRUNC.NTZ R3, R2 ;  /* 0x0000000200037305 */ /* 0x0000a4000021f000 */
[----:B0-----:R-:W-:Y:S01]  /*0150*/  HFMA2 R2, -RZ, RZ, 0, 0 ;  /* 0x00000000ff027431 */ /* 0x001fe200000001ff */
[----:B--2---:R-:W-:-:S05]  /*0160*/  IADD3 R5, PT, PT, RZ, -R3, RZ ;  /* 0x80000003ff057210 */ /* 0x004fca0007ffe0ff */
[----:B------:R-:W-:-:S04]  /*0170*/  IMAD R5, R5, R6, RZ ;  /* 0x0000000605057224 */ /* 0x000fc800078e02ff */
[----:B------:R-:W-:-:S06]  /*0180*/  IMAD.HI.U32 R3, R3, R5, R2 ;  /* 0x0000000503037227 */ /* 0x000fcc00078e0002 */
[----:B------:R-:W-:-:S04]  /*0190*/  IMAD.HI.U32 R3, R3, R8, RZ ;  /* 0x0000000803037227 */ /* 0x000fc800078e00ff */
[----:B------:R-:W-:-:S05]  /*01a0*/  IMAD R3, R3, R4, R8 ;  /* 0x0000000403037224 */ /* 0x000fca00078e0208 */
[----:B------:R-:W-:-:S13]  /*01b0*/  ISETP.GT.U32.AND P0, PT, R6, R3, PT ;  /* 0x000000030600720c */ /* 0x000fda0003f04070 */
[----:B------:R-:W-:Y:S02]  /*01c0*/  @!P0 IADD3 R3, PT, PT, R3, -R6, RZ ;  /* 0x8000000603038210 */ /* 0x000fe40007ffe0ff */
[----:B------:R-:W-:Y:S02]  /*01d0*/  ISETP.NE.AND P0, PT, R9, RZ, PT ;  /* 0x000000ff0900720c */ /* 0x000fe40003f05270 */
[----:B------:R-:W-:-:S13]  /*01e0*/  ISETP.GT.U32.AND P1, PT, R6, R3, PT ;  /* 0x000000030600720c */ /* 0x000fda0003f24070 */
[----:B------:R-:W-:-:S04]  /*01f0*/  @!P1 IADD3 R3, PT, PT, R3, -R6, RZ ;  /* 0x8000000603039210 */ /* 0x000fc80007ffe0ff */
[----:B------:R-:W-:Y:S02]  /*0200*/  @!P2 IADD3 R3, PT, PT, -R3, RZ, RZ ;  /* 0x000000ff0303a210 */ /* 0x000fe40007ffe1ff */
[----:B------:R-:W-:-:S04]  /*0210*/  @!P0 LOP3.LUT R3, RZ, R9, RZ, 0x33, !PT ;  /* 0x00000009ff038212 */ /* 0x000fc800078e33ff */
[----:B------:R-:W-:-:S13]  /*0220*/  ISETP.GE.AND P0, PT, R3, R13, PT ;  /* 0x0000000d0300720c */ /* 0x000fda0003f06270 */
[----:B-1----:R-:W-:Y:S05]  /*0230*/  @P0 BRA `(.L_x_2) ;  /* 0x0000000000500947 */ /* 0x002fea0003800000 */
[----:B------:R-:W0:Y:S01]  /*0240*/  LDC.64 R2, c[0x0][0x380] ;  /* 0x0000e000ff027b82 */ /* 0x000e220000000a00 */
[----:B------:R-:W-:-:S07]  /*0250*/  IADD3 R13, PT, PT, R0, R13, RZ ;  /* 0x0000000d000d7210 */ /* 0x000fce0007ffe0ff */
[----:B------:R-:W1:Y:S08]  /*0260*/  LDC.64 R4, c[0x0][0x398] ;  /* 0x0000e600ff047b82 */ /* 0x000e700000000a00 */
[----:B------:R-:W2:Y:S01]  /*0270*/  LDC.64 R6, c[0x0][0x388] ;  /* 0x0000e200ff067b82 */ /* 0x000ea20000000a00 */
[----:B0-----:R-:W-:-:S07]  /*0280*/  IMAD.WIDE R2, R13, 0x4, R2 ;  /* 0x000000040d027825 */ /* 0x001fce00078e0202 */
[----:B------:R-:W0:Y:S01]  /*0290*/  LDC.64 R8, c[0x0][0x3a0] ;  /* 0x0000e800ff087b82 */ /* 0x000e220000000a00 */
[----:B------:R3:W4:Y:S01]  /*02a0*/  LDG.E R15, desc[UR4][R2.64] ;  /* 0x00000004020f7981 */ /* 0x000722000c1e1900 */
[----:B-1----:R-:W-:-:S06]  /*02b0*/  IMAD.WIDE R4, R0, 0x4, R4 ;  /* 0x0000000400047825 */ /* 0x002fcc00078e0204 */
[----:B------:R-:W1:Y:S01]  /*02c0*/  LDC.64 R10, c[0x0][0x390] ;  /* 0x0000e400ff0a7b82 */ /* 0x000e620000000a00 */
[----:B--2---:R-:W-:-:S07]  /*02d0*/  IMAD.WIDE R6, R13, 0x4, R6 ;  /* 0x000000040d067825 */ /* 0x004fce00078e0206 */
[----:B---3--:R-:W2:Y:S01]  /*02e0*/  LDC.64 R2, c[0x0][0x3a8] ;  /* 0x0000ea00ff027b82 */ /* 0x008ea20000000a00 */
[----:B----4-:R-:W-:Y:S04]  /*02f0*/  STG.E desc[UR4][R4.64], R15 ;  /* 0x0000000f04007986 */ /* 0x010fe8000c101904 */
[----:B------:R-:W3:Y:S01]  /*0300*/  LDG.E R7, desc[UR4][R6.64] ;  /* 0x0000000406077981 */ /* 0x000ee2000c1e1900 */
[----:B0-----:R-:W-:-:S04]  /*0310*/  IMAD.WIDE R8, R0, 0x4, R8 ;  /* 0x0000000400087825 */ /* 0x001fc800078e0208 */
[----:B-1----:R-:W-:Y:S01]  /*0320*/  IMAD.WIDE R10, R13, 0x4, R10 ;  /* 0x000000040d0a7825 */ /* 0x002fe200078e020a */
[----:B---3--:R-:W-:Y:S05]  /*0330*/  STG.E desc[UR4][R8.64], R7 ;  /* 0x0000000708007986 */ /* 0x008fea000c101904 */
[----:B------:R-:W3:Y:S01]  /*0340*/  LDG.E R11, desc[UR4][R10.64] ;  /* 0x000000040a0b7981 */ /* 0x000ee2000c1e1900 */
[----:B--2---:R-:W-:-:S05]  /*0350*/  IMAD.WIDE R2, R0, 0x4, R2 ;  /* 0x0000000400027825 */ /* 0x004fca00078e0202 */
[----:B---3--:R-:W-:Y:S01]  /*0360*/  STG.E desc[UR4][R2.64], R11 ;  /* 0x0000000b02007986 */ /* 0x008fe2000c101904 */
[----:B------:R-:W-:Y:S05]  /*0370*/  EXIT ;  /* 0x000000000000794d */ /* 0x000fea0003800000 */
.L_x_2:
[----:B------:R-:W0:Y:S01]  /*0380*/  LDC.64 R2, c[0x0][0x380] ;  /* 0x0000e000ff027b82 */ /* 0x000e220000000a00 */
[----:B------:R-:W-:-:S07]  /*0390*/  IADD3 R15, PT, PT, R0, -R13, RZ ;  /* 0x8000000d000f7210 */ /* 0x000fce0007ffe0ff */
[----:B------:R-:W1:Y:S08]  /*03a0*/  LDC.64 R4, c[0x0][0x398] ;  /* 0x0000e600ff047b82 */ /* 0x000e700000000a00 */
[----:B------:R-:W2:Y:S01]  /*03b0*/  LDC.64 R6, c[0x0][0x388] ;  /* 0x0000e200ff067b82 */ /* 0x000ea20000000a00 */
[----:B0-----:R-:W-:-:S07]  /*03c0*/  IMAD.WIDE R2, R15, 0x4, R2 ;  /* 0x000000040f027825 */ /* 0x001fce00078e0202 */
[----:B------:R-:W0:Y:S01]  /*03d0*/  LDC.64 R12, c[0x0][0x390] ;  /* 0x0000e400ff0c7b82 */ /* 0x000e220000000a00 */
[----:B------:R3:W4:Y:S01]  /*03e0*/  LDG.E R17, desc[UR4][R2.64] ;  /* 0x0000000402117981 */ /* 0x000722000c1e1900 */
[----:B-1----:R-:W-:-:S06]  /*03f0*/  IMAD.WIDE R8, R0, 0x4, R4 ;  /* 0x0000000400087825 */ /* 0x002fcc00078e0204 */
[----:B---3--:R-:W1:Y:S01]  /*0400*/  LDC.64 R2, c[0x0][0x3a8] ;  /* 0x0000ea00ff027b82 */ /* 0x008e620000000a00 */
[----:B--2---:R-:W-:-:S07]  /*0410*/  IMAD.WIDE R4, R15, 0x4, R6 ;  /* 0x000000040f047825 */ /* 0x004fce00078e0206 */
[----:B------:R-:W2:Y:S01]  /*0420*/  LDC.64 R6, c[0x0][0x3a0] ;  /* 0x0000e800ff067b82 */ /* 0x000ea20000000a00 */
[----:B----4-:R-:W-:Y:S04]  /*0430*/  STG.E desc[UR4][R8.64], R17 ;  /* 0x0000001108007986 */ /* 0x010fe8000c101904 */
[----:B------:R-:W3:Y:S01]  /*0440*/  LDG.E R5, desc[UR4][R4.64] ;  /* 0x0000000404057981 */ /* 0x000ee2000c1e1900 */
[----:B--2---:R-:W-:-:S04]  /*0450*/  IMAD.WIDE R10, R0, 0x4, R6 ;  /* 0x00000004000a7825 */ /* 0x004fc800078e0206 */
[----:B0-----:R-:W-:Y:S01]  /*0460*/  IMAD.WIDE R6, R15, 0x4, R12 ;  /* 0x000000040f067825 */ /* 0x001fe200078e020c */
[----:B---3--:R-:W-:Y:S05]  /*0470*/  STG.E desc[UR4][R10.64], R5 ;  /* 0x000000050a007986 */ /* 0x008fea000c101904 */
[----:B------:R-:W2:Y:S01]  /*0480*/  LDG.E R7, desc[UR4][R6.64] ;  /* 0x0000000406077981 */ /* 0x000ea2000c1e1900 */
[----:B-1----:R-:W-:-:S05]  /*0490*/  IMAD.WIDE R2, R0, 0x4, R2 ;  /* 0x0000000400027825 */ /* 0x002fca00078e0202 */
[----:B--2---:R-:W-:Y:S01]  /*04a0*/  STG.E desc[UR4][R2.64], R7 ;  /* 0x0000000702007986 */ /* 0x004fe2000c101904 */
[----:B------:R-:W-:Y:S05]  /*04b0*/  EXIT ;  /* 0x000000000000794d */ /* 0x000fea0003800000 */
.L_x_3:
        /* <DEDUP_REMOVED lines=12> */
.L_x_5:


//--------------------- .nv.shared.reserved.0     --------------------------
	.section	.nv.shared.reserved.0,"aw",@nobits
	.weak		__nv_reservedSMEM_offset_0_alias
	.size		__nv_reservedSMEM_offset_0_alias, 0, 64
	.other		__nv_reservedSMEM_offset_0_alias,@"STO_CUDA_RESERVED_SHARED STV_DEFAULT"
__nv_reservedSMEM_offset_0_alias:
	.zero		0
	.zero		64


//--------------------- .nv.constant0._Z7kernel2PfS_S_S_S_S_iii --------------------------
	.section	.nv.constant0._Z7kernel2PfS_S_S_S_S_iii,"a",@progbits
	.sectionflags	@""
	.align	4
.nv.constant0._Z7kernel2PfS_S_S_S_S_iii:
	.zero		956


//--------------------- .nv.constant0._Z7kernel1PfS_S_S_S_S_iii --------------------------
	.section	.nv.constant0._Z7kernel1PfS_S_S_S_S_iii,"a",@progbits
	.sectionflags	@""
	.align	4
.nv.constant0._Z7kernel1PfS_S_S_S_S_iii:
	.zero		956


//--------------------- SYMBOLS --------------------------

	.type		.nv.reservedSmem.offset0,@object
	.size		.nv.reservedSmem.offset0,0x4
